//
// Generated by NVIDIA NVVM Compiler
//
// Compiler Build ID: CL-36424714
// Cuda compilation tools, release 13.0, V13.0.88
// Based on NVVM 20.0.0
//

.version 9.0
.target sm_100
.address_size 64

	// .globl	_Z15MulMatrixKernelPdS_S_i
// _ZZ14MulMatrixSharePdS_S_iE3A_s has been demoted
// _ZZ14MulMatrixSharePdS_S_iE3B_s has been demoted

.visible .entry _Z15MulMatrixKernelPdS_S_i(
	.param .u64 .ptr .align 1 _Z15MulMatrixKernelPdS_S_i_param_0,
	.param .u64 .ptr .align 1 _Z15MulMatrixKernelPdS_S_i_param_1,
	.param .u64 .ptr .align 1 _Z15MulMatrixKernelPdS_S_i_param_2,
	.param .u32 _Z15MulMatrixKernelPdS_S_i_param_3
)
{
	.reg .pred 	%p<10>;
	.reg .b32 	%r<43>;
	.reg .b64 	%rd<67>;
	.reg .b64 	%fd<67>;

	ld.param.u64 	%rd14, [_Z15MulMatrixKernelPdS_S_i_param_0];
	ld.param.u64 	%rd15, [_Z15MulMatrixKernelPdS_S_i_param_1];
	ld.param.u32 	%r18, [_Z15MulMatrixKernelPdS_S_i_param_3];
	cvta.to.global.u64 	%rd1, %rd15;
	cvta.to.global.u64 	%rd2, %rd14;
	mov.u32 	%r19, %tid.x;
	mov.u32 	%r20, %ntid.x;
	mov.u32 	%r21, %ctaid.x;
	mad.lo.s32 	%r1, %r20, %r21, %r19;
	mov.u32 	%r22, %tid.y;
	mov.u32 	%r23, %ntid.y;
	mov.u32 	%r24, %ctaid.y;
	mad.lo.s32 	%r25, %r23, %r24, %r22;
	max.s32 	%r26, %r1, %r25;
	setp.ge.s32 	%p1, %r26, %r18;
	@%p1 bra 	$L__BB0_13;
	mul.lo.s32 	%r3, %r18, %r25;
	and.b32  	%r4, %r18, 7;
	setp.lt.u32 	%p2, %r18, 8;
	mov.f64 	%fd66, 0d0000000000000000;
	mov.b32 	%r41, 0;
	@%p2 bra 	$L__BB0_4;
	and.b32  	%r28, %r18, 2147483640;
	neg.s32 	%r39, %r28;
	mul.wide.s32 	%rd16, %r18, 8;
	add.s64 	%rd3, %rd1, %rd16;
	mul.wide.s32 	%rd17, %r18, 16;
	add.s64 	%rd4, %rd1, %rd17;
	mul.wide.s32 	%rd18, %r18, 24;
	add.s64 	%rd5, %rd1, %rd18;
	mul.wide.s32 	%rd19, %r18, 32;
	add.s64 	%rd6, %rd1, %rd19;
	mul.wide.s32 	%rd20, %r18, 40;
	add.s64 	%rd7, %rd1, %rd20;
	mul.wide.s32 	%rd21, %r18, 48;
	add.s64 	%rd8, %rd1, %rd21;
	mul.wide.s32 	%rd22, %r18, 56;
	add.s64 	%rd9, %rd1, %rd22;
	mul.wide.u32 	%rd23, %r3, 8;
	add.s64 	%rd24, %rd23, %rd2;
	add.s64 	%rd66, %rd24, 32;
	mov.f64 	%fd66, 0d0000000000000000;
	mov.u32 	%r38, %r1;
$L__BB0_3:
	.pragma "nounroll";
	and.b32  	%r41, %r18, 2147483640;
	mul.wide.s32 	%rd25, %r38, 8;
	add.s64 	%rd26, %rd3, %rd25;
	add.s64 	%rd27, %rd4, %rd25;
	add.s64 	%rd28, %rd5, %rd25;
	add.s64 	%rd29, %rd6, %rd25;
	add.s64 	%rd30, %rd7, %rd25;
	add.s64 	%rd31, %rd8, %rd25;
	add.s64 	%rd32, %rd9, %rd25;
	add.s64 	%rd33, %rd1, %rd25;
	ld.global.f64 	%fd16, [%rd66+-32];
	ld.global.f64 	%fd17, [%rd33];
	fma.rn.f64 	%fd18, %fd16, %fd17, %fd66;
	ld.global.f64 	%fd19, [%rd66+-24];
	ld.global.f64 	%fd20, [%rd26];
	fma.rn.f64 	%fd21, %fd19, %fd20, %fd18;
	ld.global.f64 	%fd22, [%rd66+-16];
	ld.global.f64 	%fd23, [%rd27];
	fma.rn.f64 	%fd24, %fd22, %fd23, %fd21;
	ld.global.f64 	%fd25, [%rd66+-8];
	ld.global.f64 	%fd26, [%rd28];
	fma.rn.f64 	%fd27, %fd25, %fd26, %fd24;
	ld.global.f64 	%fd28, [%rd66];
	ld.global.f64 	%fd29, [%rd29];
	fma.rn.f64 	%fd30, %fd28, %fd29, %fd27;
	ld.global.f64 	%fd31, [%rd66+8];
	ld.global.f64 	%fd32, [%rd30];
	fma.rn.f64 	%fd33, %fd31, %fd32, %fd30;
	ld.global.f64 	%fd34, [%rd66+16];
	ld.global.f64 	%fd35, [%rd31];
	fma.rn.f64 	%fd36, %fd34, %fd35, %fd33;
	ld.global.f64 	%fd37, [%rd66+24];
	ld.global.f64 	%fd38, [%rd32];
	fma.rn.f64 	%fd66, %fd37, %fd38, %fd36;
	add.s32 	%r39, %r39, 8;
	shl.b32 	%r29, %r18, 3;
	add.s32 	%r38, %r38, %r29;
	add.s64 	%rd66, %rd66, 64;
	setp.ne.s32 	%p3, %r39, 0;
	@%p3 bra 	$L__BB0_3;
$L__BB0_4:
	setp.eq.s32 	%p4, %r4, 0;
	@%p4 bra 	$L__BB0_12;
	and.b32  	%r12, %r18, 3;
	setp.lt.u32 	%p5, %r4, 4;
	@%p5 bra 	$L__BB0_7;
	add.s32 	%r30, %r41, %r3;
	mul.wide.u32 	%rd34, %r30, 8;
	add.s64 	%rd35, %rd2, %rd34;
	ld.global.f64 	%fd40, [%rd35];
	mad.lo.s32 	%r31, %r41, %r18, %r1;
	mul.wide.s32 	%rd36, %r31, 8;
	add.s64 	%rd37, %rd1, %rd36;
	ld.global.f64 	%fd41, [%rd37];
	fma.rn.f64 	%fd42, %fd40, %fd41, %fd66;
	cvt.u64.u32 	%rd38, %r3;
	cvt.u64.u32 	%rd39, %r41;
	add.s64 	%rd40, %rd39, %rd38;
	shl.b64 	%rd41, %rd40, 3;
	add.s64 	%rd42, %rd2, %rd41;
	ld.global.f64 	%fd43, [%rd42+8];
	mul.wide.s32 	%rd43, %r18, 8;
	add.s64 	%rd44, %rd37, %rd43;
	ld.global.f64 	%fd44, [%rd44];
	fma.rn.f64 	%fd45, %fd43, %fd44, %fd42;
	ld.global.f64 	%fd46, [%rd42+16];
	add.s64 	%rd45, %rd44, %rd43;
	ld.global.f64 	%fd47, [%rd45];
	fma.rn.f64 	%fd48, %fd46, %fd47, %fd45;
	ld.global.f64 	%fd49, [%rd42+24];
	add.s64 	%rd46, %rd45, %rd43;
	ld.global.f64 	%fd50, [%rd46];
	fma.rn.f64 	%fd66, %fd49, %fd50, %fd48;
	add.s32 	%r41, %r41, 4;
$L__BB0_7:
	setp.eq.s32 	%p6, %r12, 0;
	@%p6 bra 	$L__BB0_12;
	setp.eq.s32 	%p7, %r12, 1;
	@%p7 bra 	$L__BB0_10;
	add.s32 	%r32, %r41, %r3;
	mul.wide.u32 	%rd47, %r32, 8;
	add.s64 	%rd48, %rd2, %rd47;
	ld.global.f64 	%fd52, [%rd48];
	mad.lo.s32 	%r33, %r41, %r18, %r1;
	mul.wide.s32 	%rd49, %r33, 8;
	add.s64 	%rd50, %rd1, %rd49;
	ld.global.f64 	%fd53, [%rd50];
	fma.rn.f64 	%fd54, %fd52, %fd53, %fd66;
	cvt.u64.u32 	%rd51, %r3;
	cvt.u64.u32 	%rd52, %r41;
	add.s64 	%rd53, %rd52, %rd51;
	shl.b64 	%rd54, %rd53, 3;
	add.s64 	%rd55, %rd2, %rd54;
	ld.global.f64 	%fd55, [%rd55+8];
	mul.wide.s32 	%rd56, %r18, 8;
	add.s64 	%rd57, %rd50, %rd56;
	ld.global.f64 	%fd56, [%rd57];
	fma.rn.f64 	%fd66, %fd55, %fd56, %fd54;
	add.s32 	%r41, %r41, 2;
$L__BB0_10:
	and.b32  	%r34, %r18, 1;
	setp.eq.b32 	%p8, %r34, 1;
	not.pred 	%p9, %p8;
	@%p9 bra 	$L__BB0_12;
	add.s32 	%r35, %r41, %r3;
	mul.wide.u32 	%rd58, %r35, 8;
	add.s64 	%rd59, %rd2, %rd58;
	ld.global.f64 	%fd57, [%rd59];
	mad.lo.s32 	%r36, %r41, %r18, %r1;
	mul.wide.s32 	%rd60, %r36, 8;
	add.s64 	%rd61, %rd1, %rd60;
	ld.global.f64 	%fd58, [%rd61];
	fma.rn.f64 	%fd66, %fd57, %fd58, %fd66;
$L__BB0_12:
	ld.param.u64 	%rd65, [_Z15MulMatrixKernelPdS_S_i_param_2];
	add.s32 	%r37, %r3, %r1;
	cvta.to.global.u64 	%rd62, %rd65;
	mul.wide.s32 	%rd63, %r37, 8;
	add.s64 	%rd64, %rd62, %rd63;
	st.global.f64 	[%rd64], %fd66;
$L__BB0_13:
	ret;

}
	// .globl	_Z14MulMatrixSharePdS_S_i
.visible .entry _Z14MulMatrixSharePdS_S_i(
	.param .u64 .ptr .align 1 _Z14MulMatrixSharePdS_S_i_param_0,
	.param .u64 .ptr .align 1 _Z14MulMatrixSharePdS_S_i_param_1,
	.param .u64 .ptr .align 1 _Z14MulMatrixSharePdS_S_i_param_2,
	.param .u32 _Z14MulMatrixSharePdS_S_i_param_3
)
{
	.reg .pred 	%p<3>;
	.reg .b32 	%r<35>;
	.reg .b64 	%rd<13>;
	.reg .b64 	%fd<105>;
	// demoted variable
	.shared .align 8 .b8 _ZZ14MulMatrixSharePdS_S_iE3A_s[8192];
	// demoted variable
	.shared .align 8 .b8 _ZZ14MulMatrixSharePdS_S_iE3B_s[8192];
	ld.param.u64 	%rd3, [_Z14MulMatrixSharePdS_S_i_param_0];
	ld.param.u64 	%rd4, [_Z14MulMatrixSharePdS_S_i_param_1];
	ld.param.u64 	%rd5, [_Z14MulMatrixSharePdS_S_i_param_2];
	ld.param.u32 	%r17, [_Z14MulMatrixSharePdS_S_i_param_3];
	mov.u32 	%r18, %ctaid.y;
	shl.b32 	%r1, %r18, 5;
	mov.u32 	%r19, %ctaid.x;
	shl.b32 	%r2, %r19, 5;
	mov.u32 	%r20, %tid.x;
	and.b32  	%r3, %r20, 31;
	setp.lt.s32 	%p1, %r17, 1;
	mov.f64 	%fd104, 0d0000000000000000;
	@%p1 bra 	$L__BB1_3;
	add.s32 	%r22, %r1, %r3;
	mul.lo.s32 	%r23, %r3, 264;
	mov.u32 	%r24, _ZZ14MulMatrixSharePdS_S_iE3A_s;
	add.s32 	%r4, %r24, %r23;
	mov.u32 	%r25, _ZZ14MulMatrixSharePdS_S_iE3B_s;
	add.s32 	%r5, %r25, %r23;
	shl.b32 	%r26, %r3, 3;
	sub.s32 	%r6, %r4, %r26;
	shl.b32 	%r27, %r3, 8;
	sub.s32 	%r7, %r5, %r27;
	mad.lo.s32 	%r33, %r17, %r22, %r3;
	mad.lo.s32 	%r28, %r3, %r17, %r3;
	add.s32 	%r32, %r28, %r2;
	shl.b32 	%r10, %r17, 5;
	cvta.to.global.u64 	%rd1, %rd3;
	cvta.to.global.u64 	%rd2, %rd4;
	mov.f64 	%fd104, 0d0000000000000000;
	mov.b32 	%r34, 0;
$L__BB1_2:
	mul.wide.s32 	%rd6, %r33, 8;
	add.s64 	%rd7, %rd1, %rd6;
	ld.global.f64 	%fd6, [%rd7];
	st.shared.f64 	[%r4], %fd6;
	mul.wide.s32 	%rd8, %r32, 8;
	add.s64 	%rd9, %rd2, %rd8;
	ld.global.f64 	%fd7, [%rd9];
	st.shared.f64 	[%r5], %fd7;
	bar.sync 	0;
	ld.shared.f64 	%fd8, [%r6];
	ld.shared.f64 	%fd9, [%r7];
	fma.rn.f64 	%fd10, %fd8, %fd9, %fd104;
	ld.shared.f64 	%fd11, [%r6+8];
	ld.shared.f64 	%fd12, [%r7+256];
	fma.rn.f64 	%fd13, %fd11, %fd12, %fd10;
	ld.shared.f64 	%fd14, [%r6+16];
	ld.shared.f64 	%fd15, [%r7+512];
	fma.rn.f64 	%fd16, %fd14, %fd15, %fd13;
	ld.shared.f64 	%fd17, [%r6+24];
	ld.shared.f64 	%fd18, [%r7+768];
	fma.rn.f64 	%fd19, %fd17, %fd18, %fd16;
	ld.shared.f64 	%fd20, [%r6+32];
	ld.shared.f64 	%fd21, [%r7+1024];
	fma.rn.f64 	%fd22, %fd20, %fd21, %fd19;
	ld.shared.f64 	%fd23, [%r6+40];
	ld.shared.f64 	%fd24, [%r7+1280];
	fma.rn.f64 	%fd25, %fd23, %fd24, %fd22;
	ld.shared.f64 	%fd26, [%r6+48];
	ld.shared.f64 	%fd27, [%r7+1536];
	fma.rn.f64 	%fd28, %fd26, %fd27, %fd25;
	ld.shared.f64 	%fd29, [%r6+56];
	ld.shared.f64 	%fd30, [%r7+1792];
	fma.rn.f64 	%fd31, %fd29, %fd30, %fd28;
	ld.shared.f64 	%fd32, [%r6+64];
	ld.shared.f64 	%fd33, [%r7+2048];
	fma.rn.f64 	%fd34, %fd32, %fd33, %fd31;
	ld.shared.f64 	%fd35, [%r6+72];
	ld.shared.f64 	%fd36, [%r7+2304];
	fma.rn.f64 	%fd37, %fd35, %fd36, %fd34;
	ld.shared.f64 	%fd38, [%r6+80];
	ld.shared.f64 	%fd39, [%r7+2560];
	fma.rn.f64 	%fd40, %fd38, %fd39, %fd37;
	ld.shared.f64 	%fd41, [%r6+88];
	ld.shared.f64 	%fd42, [%r7+2816];
	fma.rn.f64 	%fd43, %fd41, %fd42, %fd40;
	ld.shared.f64 	%fd44, [%r6+96];
	ld.shared.f64 	%fd45, [%r7+3072];
	fma.rn.f64 	%fd46, %fd44, %fd45, %fd43;
	ld.shared.f64 	%fd47, [%r6+104];
	ld.shared.f64 	%fd48, [%r7+3328];
	fma.rn.f64 	%fd49, %fd47, %fd48, %fd46;
	ld.shared.f64 	%fd50, [%r6+112];
	ld.shared.f64 	%fd51, [%r7+3584];
	fma.rn.f64 	%fd52, %fd50, %fd51, %fd49;
	ld.shared.f64 	%fd53, [%r6+120];
	ld.shared.f64 	%fd54, [%r7+3840];
	fma.rn.f64 	%fd55, %fd53, %fd54, %fd52;
	ld.shared.f64 	%fd56, [%r6+128];
	ld.shared.f64 	%fd57, [%r7+4096];
	fma.rn.f64 	%fd58, %fd56, %fd57, %fd55;
	ld.shared.f64 	%fd59, [%r6+136];
	ld.shared.f64 	%fd60, [%r7+4352];
	fma.rn.f64 	%fd61, %fd59, %fd60, %fd58;
	ld.shared.f64 	%fd62, [%r6+144];
	ld.shared.f64 	%fd63, [%r7+4608];
	fma.rn.f64 	%fd64, %fd62, %fd63, %fd61;
	ld.shared.f64 	%fd65, [%r6+152];
	ld.shared.f64 	%fd66, [%r7+4864];
	fma.rn.f64 	%fd67, %fd65, %fd66, %fd64;
	ld.shared.f64 	%fd68, [%r6+160];
	ld.shared.f64 	%fd69, [%r7+5120];
	fma.rn.f64 	%fd70, %fd68, %fd69, %fd67;
	ld.shared.f64 	%fd71, [%r6+168];
	ld.shared.f64 	%fd72, [%r7+5376];
	fma.rn.f64 	%fd73, %fd71, %fd72, %fd70;
	ld.shared.f64 	%fd74, [%r6+176];
	ld.shared.f64 	%fd75, [%r7+5632];
	fma.rn.f64 	%fd76, %fd74, %fd75, %fd73;
	ld.shared.f64 	%fd77, [%r6+184];
	ld.shared.f64 	%fd78, [%r7+5888];
	fma.rn.f64 	%fd79, %fd77, %fd78, %fd76;
	ld.shared.f64 	%fd80, [%r6+192];
	ld.shared.f64 	%fd81, [%r7+6144];
	fma.rn.f64 	%fd82, %fd80, %fd81, %fd79;
	ld.shared.f64 	%fd83, [%r6+200];
	ld.shared.f64 	%fd84, [%r7+6400];
	fma.rn.f64 	%fd85, %fd83, %fd84, %fd82;
	ld.shared.f64 	%fd86, [%r6+208];
	ld.shared.f64 	%fd87, [%r7+6656];
	fma.rn.f64 	%fd88, %fd86, %fd87, %fd85;
	ld.shared.f64 	%fd89, [%r6+216];
	ld.shared.f64 	%fd90, [%r7+6912];
	fma.rn.f64 	%fd91, %fd89, %fd90, %fd88;
	ld.shared.f64 	%fd92, [%r6+224];
	ld.shared.f64 	%fd93, [%r7+7168];
	fma.rn.f64 	%fd94, %fd92, %fd93, %fd91;
	ld.shared.f64 	%fd95, [%r6+232];
	ld.shared.f64 	%fd96, [%r7+7424];
	fma.rn.f64 	%fd97, %fd95, %fd96, %fd94;
	ld.shared.f64 	%fd98, [%r6+240];
	ld.shared.f64 	%fd99, [%r7+7680];
	fma.rn.f64 	%fd100, %fd98, %fd99, %fd97;
	ld.shared.f64 	%fd101, [%r6+248];
	ld.shared.f64 	%fd102, [%r7+7936];
	fma.rn.f64 	%fd104, %fd101, %fd102, %fd100;
	bar.sync 	0;
	add.s32 	%r34, %r34, 32;
	add.s32 	%r33, %r33, 32;
	add.s32 	%r32, %r32, %r10;
	setp.lt.s32 	%p2, %r34, %r17;
	@%p2 bra 	$L__BB1_2;
$L__BB1_3:
	cvta.to.global.u64 	%rd10, %rd5;
	add.s32 	%r29, %r1, %r3;
	add.s32 	%r30, %r3, %r2;
	mad.lo.s32 	%r31, %r17, %r29, %r30;
	mul.wide.s32 	%rd11, %r31, 8;
	add.s64 	%rd12, %rd10, %rd11;
	st.global.f64 	[%rd12], %fd104;
	ret;

}


// ===== COMPILED SASS (sm_100) =====

	.target	sm_100

	.elftype	@"ET_EXEC"


//--------------------- .note.nv.tkinfo           --------------------------
	.section	.note.nv.tkinfo,"",@"SHT_NOTE"
	.sectionflags	@"SHF_NOTE_NV_TKINFO"
	.tkinfo
        /*0018*/ 	.word	0x00000002
        /*0030*/ 	.string	""
        /*0030*/ 	.string	"ptxas"
        /*0030*/ 	.string	"Cuda compilation tools, release 13.0, V13.0.88"
        /*0030*/ 	.string	"Build cuda_13.0.r13.0/compiler.36424714_0"
        /*0030*/ 	.string	"-arch sm_100 -m 64 "



//--------------------- .note.nv.cuinfo           --------------------------
	.section	.note.nv.cuinfo,"",@"SHT_NOTE"
	.sectionflags	@"SHF_NOTE_NV_CUINFO"
        /*0018*/ 	.short	0x0002
        /*001a*/ 	.short	0x0064
        /*001c*/ 	.short	0x0082
	.zero		2


//--------------------- .nv.info                  --------------------------
	.section	.nv.info,"",@"SHT_CUDA_INFO"
	.align	4


	//----- nvinfo : EIATTR_REGCOUNT
	.align		4
        /*0000*/ 	.byte	0x04, 0x2f
        /*0002*/ 	.short	(.L_1 - .L_0)
	.align		4
.L_0:
        /*0004*/ 	.word	index@(_Z15MulMatrixKernelPdS_S_i)
        /*0008*/ 	.word	0x0000001e


	//----- nvinfo : EIATTR_FRAME_SIZE
	.align		4
.L_1:
        /*000c*/ 	.byte	0x04, 0x11
        /*000e*/ 	.short	(.L_3 - .L_2)
	.align		4
.L_2:
        /*0010*/ 	.word	index@(_Z15MulMatrixKernelPdS_S_i)
        /*0014*/ 	.word	0x00000000


	//----- nvinfo : EIATTR_REGCOUNT
	.align		4
.L_3:
        /*0018*/ 	.byte	0x04, 0x2f
        /*001a*/ 	.short	(.L_5 - .L_4)
	.align		4
.L_4:
        /*001c*/ 	.word	index@(_Z14MulMatrixSharePdS_S_i)
        /*0020*/ 	.word	0x0000001e


	//----- nvinfo : EIATTR_FRAME_SIZE
	.align		4
.L_5:
        /*0024*/ 	.byte	0x04, 0x11
        /*0026*/ 	.short	(.L_7 - .L_6)
	.align		4
.L_6:
        /*0028*/ 	.word	index@(_Z14MulMatrixSharePdS_S_i)
        /*002c*/ 	.word	0x00000000


	//----- nvinfo : EIATTR_MIN_STACK_SIZE
	.align		4
.L_7:
        /*0030*/ 	.byte	0x04, 0x12
        /*0032*/ 	.short	(.L_9 - .L_8)
	.align		4
.L_8:
        /*0034*/ 	.word	index@(_Z14MulMatrixSharePdS_S_i)
        /*0038*/ 	.word	0x00000000


	//----- nvinfo : EIATTR_MIN_STACK_SIZE
	.align		4
.L_9:
        /*003c*/ 	.byte	0x04, 0x12
        /*003e*/ 	.short	(.L_11 - .L_10)
	.align		4
.L_10:
        /*0040*/ 	.word	index@(_Z15MulMatrixKernelPdS_S_i)
        /*0044*/ 	.word	0x00000000
.L_11:


//--------------------- .nv.compat                --------------------------
	.section	.nv.compat,"",@"SHT_CUDA_COMPAT_INFO"
	.align	4
        /*0000*/ 	.byte	0x02, 0x09, 0x00, 0x00, 0x02, 0x02, 0x01, 0x00, 0x02, 0x05, 0x05, 0x00, 0x03, 0x07, 0x01, 0x01
        /*0010*/ 	.byte	0x02, 0x03, 0x00, 0x00, 0x02, 0x06, 0x01, 0x00, 0x04, 0x0b, 0x08, 0x00, 0x01, 0x00, 0x00, 0x00
        /*0020*/ 	.byte	0x00, 0x00, 0x00, 0x00


//--------------------- .nv.info._Z14MulMatrixSharePdS_S_i --------------------------
	.section	.nv.info._Z14MulMatrixSharePdS_S_i,"",@"SHT_CUDA_INFO"
	.sectionflags	@""
	.align	4


	//----- nvinfo : EIATTR_CUDA_API_VERSION
	.align		4
        /*0000*/ 	.byte	0x04, 0x37
        /*0002*/ 	.short	(.L_13 - .L_12)
.L_12:
        /*0004*/ 	.word	0x00000082


	//----- nvinfo : EIATTR_KPARAM_INFO
	.align		4
.L_13:
        /*0008*/ 	.byte	0x04, 0x17
        /*000a*/ 	.short	(.L_15 - .L_14)
.L_14:
        /*000c*/ 	.word	0x00000000
        /*0010*/ 	.short	0x0003
        /*0012*/ 	.short	0x0018
        /*0014*/ 	.byte	0x00, 0xf0, 0x11, 0x00


	//----- nvinfo : EIATTR_KPARAM_INFO
	.align		4
.L_15:
        /*0018*/ 	.byte	0x04, 0x17
        /*001a*/ 	.short	(.L_17 - .L_16)
.L_16:
        /*001c*/ 	.word	0x00000000
        /*0020*/ 	.short	0x0002
        /*0022*/ 	.short	0x0010
        /*0024*/ 	.byte	0x00, 0xf5, 0x21, 0x00


	//----- nvinfo : EIATTR_KPARAM_INFO
	.align		4
.L_17:
        /*0028*/ 	.byte	0x04, 0x17
        /*002a*/ 	.short	(.L_19 - .L_18)
.L_18:
        /*002c*/ 	.word	0x00000000
        /*0030*/ 	.short	0x0001
        /*0032*/ 	.short	0x0008
        /*0034*/ 	.byte	0x00, 0xf5, 0x21, 0x00


	//----- nvinfo : EIATTR_KPARAM_INFO
	.align		4
.L_19:
        /*0038*/ 	.byte	0x04, 0x17
        /*003a*/ 	.short	(.L_21 - .L_20)
.L_20:
        /*003c*/ 	.word	0x00000000
        /*0040*/ 	.short	0x0000
        /*0042*/ 	.short	0x0000
        /*0044*/ 	.byte	0x00, 0xf5, 0x21, 0x00


	//----- nvinfo : EIATTR_SPARSE_MMA_MASK
	.align		4
.L_21:
        /*0048*/ 	.byte	0x03, 0x50
        /*004a*/ 	.short	0x0000


	//----- nvinfo : EIATTR_MAXREG_COUNT
	.align		4
        /*004c*/ 	.byte	0x03, 0x1b
        /*004e*/ 	.short	0x00ff


	//----- nvinfo : EIATTR_NUM_BARRIERS
	.align		4
        /*0050*/ 	.byte	0x02, 0x4c
        /*0052*/ 	.byte	0x01
	.zero		1


	//----- nvinfo : EIATTR_MERCURY_ISA_VERSION
	.align		4
        /*0054*/ 	.byte	0x03, 0x5f
        /*0056*/ 	.short	0x0101


	//----- nvinfo : EIATTR_VRC_CTA_INIT_COUNT
	.align		4
        /*0058*/ 	.byte	0x02, 0x4a
	.zero		1
	.zero		1


	//----- nvinfo : EIATTR_EXIT_INSTR_OFFSETS
	.align		4
        /*005c*/ 	.byte	0x04, 0x1c
        /*005e*/ 	.short	(.L_23 - .L_22)


	//   ....[0]....
.L_22:
        /*0060*/ 	.word	0x000008e0


	//----- nvinfo : EIATTR_CBANK_PARAM_SIZE
	.align		4
.L_23:
        /*0064*/ 	.byte	0x03, 0x19
        /*0066*/ 	.short	0x001c


	//----- nvinfo : EIATTR_PARAM_CBANK
	.align		4
        /*0068*/ 	.byte	0x04, 0x0a
        /*006a*/ 	.short	(.L_25 - .L_24)
	.align		4
.L_24:
        /*006c*/ 	.word	index@(.nv.constant0._Z14MulMatrixSharePdS_S_i)
        /*0070*/ 	.short	0x0380
        /*0072*/ 	.short	0x001c


	//----- nvinfo : EIATTR_SW_WAR
	.align		4
.L_25:
        /*0074*/ 	.byte	0x04, 0x36
        /*0076*/ 	.short	(.L_27 - .L_26)
.L_26:
        /*0078*/ 	.word	0x00000008
.L_27:


//--------------------- .nv.info._Z15MulMatrixKernelPdS_S_i --------------------------
	.section	.nv.info._Z15MulMatrixKernelPdS_S_i,"",@"SHT_CUDA_INFO"
	.sectionflags	@""
	.align	4


	//----- nvinfo : EIATTR_CUDA_API_VERSION
	.align		4
        /*0000*/ 	.byte	0x04, 0x37
        /*0002*/ 	.short	(.L_29 - .L_28)
.L_28:
        /*0004*/ 	.word	0x00000082


	//----- nvinfo : EIATTR_KPARAM_INFO
	.align		4
.L_29:
        /*0008*/ 	.byte	0x04, 0x17
        /*000a*/ 	.short	(.L_31 - .L_30)
.L_30:
        /*000c*/ 	.word	0x00000000
        /*0010*/ 	.short	0x0003
        /*0012*/ 	.short	0x0018
        /*0014*/ 	.byte	0x00, 0xf0, 0x11, 0x00


	//----- nvinfo : EIATTR_KPARAM_INFO
	.align		4
.L_31:
        /*0018*/ 	.byte	0x04, 0x17
        /*001a*/ 	.short	(.L_33 - .L_32)
.L_32:
        /*001c*/ 	.word	0x00000000
        /*0020*/ 	.short	0x0002
        /*0022*/ 	.short	0x0010
        /*0024*/ 	.byte	0x00, 0xf5, 0x21, 0x00


	//----- nvinfo : EIATTR_KPARAM_INFO
	.align		4
.L_33:
        /*0028*/ 	.byte	0x04, 0x17
        /*002a*/ 	.short	(.L_35 - .L_34)
.L_34:
        /*002c*/ 	.word	0x00000000
        /*0030*/ 	.short	0x0001
        /*0032*/ 	.short	0x0008
        /*0034*/ 	.byte	0x00, 0xf5, 0x21, 0x00


	//----- nvinfo : EIATTR_KPARAM_INFO
	.align		4
.L_35:
        /*0038*/ 	.byte	0x04, 0x17
        /*003a*/ 	.short	(.L_37 - .L_36)
.L_36:
        /*003c*/ 	.word	0x00000000
        /*0040*/ 	.short	0x0000
        /*0042*/ 	.short	0x0000
        /*0044*/ 	.byte	0x00, 0xf5, 0x21, 0x00


	//----- nvinfo : EIATTR_SPARSE_MMA_MASK
	.align		4
.L_37:
        /*0048*/ 	.byte	0x03, 0x50
        /*004a*/ 	.short	0x0000


	//----- nvinfo : EIATTR_MAXREG_COUNT
	.align		4
        /*004c*/ 	.byte	0x03, 0x1b
        /*004e*/ 	.short	0x00ff


	//----- nvinfo : EIATTR_MERCURY_ISA_VERSION
	.align		4
        /*0050*/ 	.byte	0x03, 0x5f
        /*0052*/ 	.short	0x0101


	//----- nvinfo : EIATTR_VRC_CTA_INIT_COUNT
	.align		4
        /*0054*/ 	.byte	0x02, 0x4a
	.zero		1
	.zero		1


	//----- nvinfo : EIATTR_EXIT_INSTR_OFFSETS
	.align		4
        /*0058*/ 	.byte	0x04, 0x1c
        /*005a*/ 	.short	(.L_39 - .L_38)


	//   ....[0]....
.L_38:
        /*005c*/ 	.word	0x000000c0


	//   ....[1]....
        /*0060*/ 	.word	0x00000ad0


	//----- nvinfo : EIATTR_CBANK_PARAM_SIZE
	.align		4
.L_39:
        /*0064*/ 	.byte	0x03, 0x19
        /*0066*/ 	.short	0x001c


	//----- nvinfo : EIATTR_PARAM_CBANK
	.align		4
        /*0068*/ 	.byte	0x04, 0x0a
        /*006a*/ 	.short	(.L_41 - .L_40)
	.align		4
.L_40:
        /*006c*/ 	.word	index@(.nv.constant0._Z15MulMatrixKernelPdS_S_i)
        /*0070*/ 	.short	0x0380
        /*0072*/ 	.short	0x001c


	//----- nvinfo : EIATTR_SW_WAR
	.align		4
.L_41:
        /*0074*/ 	.byte	0x04, 0x36
        /*0076*/ 	.short	(.L_43 - .L_42)
.L_42:
        /*0078*/ 	.word	0x00000008
.L_43:


//--------------------- .nv.callgraph             --------------------------
	.section	.nv.callgraph,"",@"SHT_CUDA_CALLGRAPH"
	.align	4
	.sectionentsize	8
	.align		4
        /*0000*/ 	.word	0x00000000
	.align		4
        /*0004*/ 	.word	0xffffffff
	.align		4
        /*0008*/ 	.word	0x00000000
	.align		4
        /*000c*/ 	.word	0xfffffffe
	.align		4
        /*0010*/ 	.word	0x00000000
	.align		4
        /*0014*/ 	.word	0xfffffffd
	.align		4
        /*0018*/ 	.word	0x00000000
	.align		4
        /*001c*/ 	.word	0xfffffffc


//--------------------- .text._Z14MulMatrixSharePdS_S_i --------------------------
	.section	.text._Z14MulMatrixSharePdS_S_i,"ax",@progbits
	.align	128
        .global         _Z14MulMatrixSharePdS_S_i
        .type           _Z14MulMatrixSharePdS_S_i,@function
        .size           _Z14MulMatrixSharePdS_S_i,(.L_x_8 - _Z14MulMatrixSharePdS_S_i)
        .other          _Z14MulMatrixSharePdS_S_i,@"STO_CUDA_ENTRY STV_DEFAULT"
_Z14MulMatrixSharePdS_S_i:
.text._Z14MulMatrixSharePdS_S_i:
[----:B------:R-:W-:Y:S01]  /*0000*/  LDC R1, c[0x0][0x37c] ;  /* 0x0000df00ff017b82 */ /* 0x000fe20000000800 */
[----:B------:R-:W0:Y:S07]  /*0010*/  S2R R3, SR_TID.X ;  /* 0x0000000000037919 */ /* 0x000e2e0000002100 */
[----:B------:R-:W1:Y:S01]  /*0020*/  LDC R0, c[0x0][0x398] ;  /* 0x0000e600ff007b82 */ /* 0x000e620000000800 */
[----:B------:R-:W2:Y:S01]  /*0030*/  LDCU.64 UR6, c[0x0][0x358] ;  /* 0x00006b00ff0677ac */ /* 0x000ea20008000a00 */
[----:B------:R-:W-:Y:S01]  /*0040*/  CS2R R20, SRZ ;  /* 0x0000000000147805 */ /* 0x000fe2000001ff00 */
[----:B------:R-:W3:Y:S01]  /*0050*/  S2R R14, SR_CTAID.Y ;  /* 0x00000000000e7919 */ /* 0x000ee20000002600 */
[----:B------:R-:W4:Y:S04]  /*0060*/  S2R R16, SR_CTAID.X ;  /* 0x0000000000107919 */ /* 0x000f280000002500 */
[----:B------:R-:W5:Y:S01]  /*0070*/  LDC.64 R8, c[0x0][0x390] ;  /* 0x0000e400ff087b82 */ /* 0x000f620000000a00 */
[----:B-1----:R-:W-:-:S02]  /*0080*/  ISETP.GE.AND P0, PT, R0, 0x1, PT ;  /* 0x000000010000780c */ /* 0x002fc40003f06270 */
[----:B0-----:R-:W-:-:S04]  /*0090*/  LOP3.LUT R3, R3, 0x1f, RZ, 0xc0, !PT ;  /* 0x0000001f03037812 */ /* 0x001fc800078ec0ff */
[-C--:B---3--:R-:W-:Y:S02]  /*00a0*/  LEA R2, R14, R3.reuse, 0x5 ;  /* 0x000000030e027211 */ /* 0x088fe400078e28ff */
[----:B----4-:R-:W-:-:S05]  /*00b0*/  LEA R5, R16, R3, 0x5 ;  /* 0x0000000310057211 */ /* 0x010fca00078e28ff */
[----:B------:R-:W-:-:S04]  /*00c0*/  IMAD R5, R2, R0, R5 ;  /* 0x0000000002057224 */ /* 0x000fc800078e0205 */
[----:B-----5:R-:W-:Y:S01]  /*00d0*/  IMAD.WIDE R8, R5, 0x8, R8 ;  /* 0x0000000805087825 */ /* 0x020fe200078e0208 */
[----:B--2---:R-:W-:Y:S06]  /*00e0*/  @!P0 BRA `(.L_x_0) ;  /* 0x0000000400f88947 */ /* 0x004fec0003800000 */
[----:B------:R-:W0:Y:S01]  /*00f0*/  S2R R6, SR_CgaCtaId ;  /* 0x0000000000067919 */ /* 0x000e220000008800 */
[----:B------:R-:W1:Y:S01]  /*0100*/  LDC.64 R10, c[0x0][0x380] ;  /* 0x0000e000ff0a7b82 */ /* 0x000e620000000a00 */
[----:B------:R-:W-:Y:S01]  /*0110*/  MOV R2, 0x400 ;  /* 0x0000040000027802 */ /* 0x000fe20000000f00 */
[----:B------:R-:W-:Y:S01]  /*0120*/  IMAD R7, R3, R0, R3 ;  /* 0x0000000003077224 */ /* 0x000fe200078e0203 */
[----:B------:R-:W-:Y:S01]  /*0130*/  CS2R R20, SRZ ;  /* 0x0000000000147805 */ /* 0x000fe2000001ff00 */
[----:B------:R-:W-:Y:S02]  /*0140*/  UMOV UR4, URZ ;  /* 0x000000ff00047c82 */ /* 0x000fe40008000000 */
[----:B------:R-:W-:Y:S02]  /*0150*/  VIADD R5, R2, 0x2000 ;  /* 0x0000200002057836 */ /* 0x000fe40000000000 */
[----:B------:R-:W2:Y:S01]  /*0160*/  LDC.64 R12, c[0x0][0x388] ;  /* 0x0000e200ff0c7b82 */ /* 0x000ea20000000a00 */
[----:B------:R-:W-:Y:S01]  /*0170*/  IMAD R7, R16, 0x20, R7 ;  /* 0x0000002010077824 */ /* 0x000fe200078e0207 */
[----:B0-----:R-:W-:-:S02]  /*0180*/  LEA R4, R6, R2, 0x18 ;  /* 0x0000000206047211 */ /* 0x001fc400078ec0ff */
[----:B------:R-:W-:Y:S02]  /*0190*/  LEA R6, R6, R5, 0x18 ;  /* 0x0000000506067211 */ /* 0x000fe400078ec0ff */
[----:B------:R-:W-:Y:S01]  /*01a0*/  LEA R2, R14, R3, 0x5 ;  /* 0x000000030e027211 */ /* 0x000fe200078e28ff */
[C---:B------:R-:W-:Y:S02]  /*01b0*/  IMAD R4, R3.reuse, 0x108, R4 ;  /* 0x0000010803047824 */ /* 0x040fe400078e0204 */
[C---:B------:R-:W-:Y:S02]  /*01c0*/  IMAD R5, R3.reuse, 0x108, R6 ;  /* 0x0000010803057824 */ /* 0x040fe400078e0206 */
[----:B------:R-:W-:Y:S02]  /*01d0*/  IMAD R2, R2, R0, R3 ;  /* 0x0000000002027224 */ /* 0x000fe400078e0203 */
[C---:B------:R-:W-:Y:S02]  /*01e0*/  IMAD R6, R3.reuse, -0x8, R4 ;  /* 0xfffffff803067824 */ /* 0x040fe400078e0204 */
[----:B------:R-:W-:-:S07]  /*01f0*/  IMAD R3, R3, -0x100, R5 ;  /* 0xffffff0003037824 */ /* 0x000fce00078e0205 */
.L_x_1:
[----:B-1----:R-:W-:-:S04]  /*0200*/  IMAD.WIDE R24, R2, 0x8, R10 ;  /* 0x0000000802187825 */ /* 0x002fc800078e020a */
[----:B--2---:R-:W-:Y:S02]  /*0210*/  IMAD.WIDE R26, R7, 0x8, R12 ;  /* 0x00000008071a7825 */ /* 0x004fe400078e020c */
[----:B------:R-:W2:Y:S04]  /*0220*/  LDG.E.64 R24, desc[UR6][R24.64] ;  /* 0x0000000618187981 */ /* 0x000ea8000c1e1b00 */
[----:B------:R-:W3:Y:S01]  /*0230*/  LDG.E.64 R26, desc[UR6][R26.64] ;  /* 0x000000061a1a7981 */ /* 0x000ee2000c1e1b00 */
[----:B------:R-:W-:Y:S01]  /*0240*/  UIADD3 UR4, UPT, UPT, UR4, 0x20, URZ ;  /* 0x0000002004047890 */ /* 0x000fe2000fffe0ff */
[----:B------:R-:W-:Y:S02]  /*0250*/  IADD3 R2, PT, PT, R2, 0x20, RZ ;  /* 0x0000002002027810 */ /* 0x000fe40007ffe0ff */
[----:B------:R-:W-:-:S03]  /*0260*/  LEA R7, R0, R7, 0x5 ;  /* 0x0000000700077211 */ /* 0x000fc600078e28ff */
[----:B------:R-:W-:Y:S01]  /*0270*/  ISETP.LE.AND P0, PT, R0, UR4, PT ;  /* 0x0000000400007c0c */ /* 0x000fe2000bf03270 */
[----:B--2---:R-:W-:Y:S04]  /*0280*/  STS.64 [R4], R24 ;  /* 0x0000001804007388 */ /* 0x004fe80000000a00 */
[----:B---3--:R-:W-:Y:S01]  /*0290*/  STS.64 [R5], R26 ;  /* 0x0000001a05007388 */ /* 0x008fe20000000a00 */
[----:B------:R-:W-:Y:S06]  /*02a0*/  BAR.SYNC.DEFER_BLOCKING 0x0 ;  /* 0x0000000000007b1d */ /* 0x000fec0000010000 */
[----:B------:R-:W-:Y:S04]  /*02b0*/  LDS.64 R18, [R6] ;  /* 0x0000000006127984 */ /* 0x000fe80000000a00 */
[----:B------:R-:W0:Y:S04]  /*02c0*/  LDS.64 R14, [R3] ;  /* 0x00000000030e7984 */ /* 0x000e280000000a00 */
[----:B------:R-:W-:Y:S04]  /*02d0*/  LDS.64 R16, [R6+0x8] ;  /* 0x0000080006107984 */ /* 0x000fe80000000a00 */
[----:B------:R-:W1:Y:S01]  /*02e0*/  LDS.64 R22, [R3+0x100] ;  /* 0x0001000003167984 */ /* 0x000e620000000a00 */
[----:B0-----:R-:W-:-:S03]  /*02f0*/  DFMA R18, R18, R14, R20 ;  /* 0x0000000e1212722b */ /* 0x001fc60000000014 */
[----:B------:R-:W-:Y:S04]  /*0300*/  LDS.64 R14, [R6+0x10] ;  /* 0x00001000060e7984 */ /* 0x000fe80000000a00 */
[----:B------:R-:W0:Y:S01]  /*0310*/  LDS.64 R20, [R3+0x200] ;  /* 0x0002000003147984 */ /* 0x000e220000000a00 */
[----:B-1----:R-:W-:-:S03]  /*0320*/  DFMA R22, R16, R22, R18 ;  /* 0x000000161016722b */ /* 0x002fc60000000012 */
        /* <DEDUP_REMOVED lines=86> */
[----:B0-----:R-:W-:-:S08]  /*0890*/  DFMA R14, R16, R14, R18 ;  /* 0x0000000e100e722b */ /* 0x001fd00000000012 */
[----:B-1----:R-:W-:Y:S01]  /*08a0*/  DFMA R20, R20, R22, R14 ;  /* 0x000000161414722b */ /* 0x002fe2000000000e */
[----:B------:R-:W-:Y:S06]  /*08b0*/  BAR.SYNC.DEFER_BLOCKING 0x0 ;  /* 0x0000000000007b1d */ /* 0x000fec0000010000 */
[----:B------:R-:W-:Y:S05]  /*08c0*/  @!P0 BRA `(.L_x_1) ;  /* 0xfffffff8004c8947 */ /* 0x000fea000383ffff */
.L_x_0:
[----:B------:R-:W-:Y:S01]  /*08d0*/  STG.E.64 desc[UR6][R8.64], R20 ;  /* 0x0000001408007986 */ /* 0x000fe2000c101b06 */
[----:B------:R-:W-:Y:S05]  /*08e0*/  EXIT ;  /* 0x000000000000794d */ /* 0x000fea0003800000 */
.L_x_2:
[----:B------:R-:W-:-:S00]  /*08f0*/  BRA `(.L_x_2) ;  /* 0xfffffffc00fc7947 */ /* 0x000fc0000383ffff */
[----:B------:R-:W-:-:S00]  /*0900*/  NOP ;  /* 0x0000000000007918 */ /* 0x000fc00000000000 */
[----:B------:R-:W-:-:S00]  /*0910*/  NOP ;  /* 0x0000000000007918 */ /* 0x000fc00000000000 */
[----:B------:R-:W-:-:S00]  /*0920*/  NOP ;  /* 0x0000000000007918 */ /* 0x000fc00000000000 */
[----:B------:R-:W-:-:S00]  /*0930*/  NOP ;  /* 0x0000000000007918 */ /* 0x000fc00000000000 */
[----:B------:R-:W-:-:S00]  /*0940*/  NOP ;  /* 0x0000000000007918 */ /* 0x000fc00000000000 */
[----:B------:R-:W-:-:S00]  /*0950*/  NOP ;  /* 0x0000000000007918 */ /* 0x000fc00000000000 */
[----:B------:R-:W-:-:S00]  /*0960*/  NOP ;  /* 0x0000000000007918 */ /* 0x000fc00000000000 */
[----:B------:R-:W-:-:S00]  /*0970*/  NOP ;  /* 0x0000000000007918 */ /* 0x000fc00000000000 */
.L_x_8:


//--------------------- .text._Z15MulMatrixKernelPdS_S_i --------------------------
	.section	.text._Z15MulMatrixKernelPdS_S_i,"ax",@progbits
	.align	128
        .global         _Z15MulMatrixKernelPdS_S_i
        .type           _Z15MulMatrixKernelPdS_S_i,@function
        .size           _Z15MulMatrixKernelPdS_S_i,(.L_x_9 - _Z15MulMatrixKernelPdS_S_i)
        .other          _Z15MulMatrixKernelPdS_S_i,@"STO_CUDA_ENTRY STV_DEFAULT"
_Z15MulMatrixKernelPdS_S_i:
.text._Z15MulMatrixKernelPdS_S_i:
[----:B------:R-:W-:Y:S01]  /*0000*/  LDC R1, c[0x0][0x37c] ;  /* 0x0000df00ff017b82 */ /* 0x000fe20000000800 */
[----:B------:R-:W0:Y:S01]  /*0010*/  S2R R0, SR_TID.X ;  /* 0x0000000000007919 */ /* 0x000e220000002100 */
[----:B------:R-:W0:Y:S01]  /*0020*/  LDCU UR4, c[0x0][0x360] ;  /* 0x00006c00ff0477ac */ /* 0x000e220008000800 */
[----:B------:R-:W0:Y:S01]  /*0030*/  S2R R3, SR_CTAID.X ;  /* 0x0000000000037919 */ /* 0x000e220000002500 */
[----:B------:R-:W1:Y:S01]  /*0040*/  LDCU UR5, c[0x0][0x364] ;  /* 0x00006c80ff0577ac */ /* 0x000e620008000800 */
[----:B------:R-:W1:Y:S01]  /*0050*/  S2R R21, SR_TID.Y ;  /* 0x0000000000157919 */ /* 0x000e620000002200 */
[----:B------:R-:W2:Y:S01]  /*0060*/  LDCU UR18, c[0x0][0x398] ;  /* 0x00007300ff1277ac */ /* 0x000ea20008000800 */
[----:B------:R-:W1:Y:S01]  /*0070*/  S2R R2, SR_CTAID.Y ;  /* 0x0000000000027919 */ /* 0x000e620000002600 */
[----:B0-----:R-:W-:Y:S02]  /*0080*/  IMAD R0, R3, UR4, R0 ;  /* 0x0000000403007c24 */ /* 0x001fe4000f8e0200 */
[----:B-1----:R-:W-:-:S05]  /*0090*/  IMAD R21, R2, UR5, R21 ;  /* 0x0000000502157c24 */ /* 0x002fca000f8e0215 */
[----:B------:R-:W-:-:S04]  /*00a0*/  VIMNMX R2, PT, PT, R0, R21, !PT ;  /* 0x0000001500027248 */ /* 0x000fc80007fe0100 */
[----:B--2---:R-:W-:-:S13]  /*00b0*/  ISETP.GE.AND P0, PT, R2, UR18, PT ;  /* 0x0000001202007c0c */ /* 0x004fda000bf06270 */
[----:B------:R-:W-:Y:S05]  /*00c0*/  @P0 EXIT ;  /* 0x000000000000094d */ /* 0x000fea0003800000 */
[----:B------:R-:W-:Y:S02]  /*00d0*/  UISETP.GE.U32.AND UP0, UPT, UR18, 0x8, UPT ;  /* 0x000000081200788c */ /* 0x000fe4000bf06070 */
[----:B------:R-:W-:Y:S01]  /*00e0*/  IMAD R21, R21, UR18, RZ ;  /* 0x0000001215157c24 */ /* 0x000fe2000f8e02ff */
[----:B------:R-:W-:Y:S01]  /*00f0*/  CS2R R12, SRZ ;  /* 0x00000000000c7805 */ /* 0x000fe2000001ff00 */
[----:B------:R-:W0:Y:S01]  /*0100*/  LDCU.64 UR16, c[0x0][0x358] ;  /* 0x00006b00ff1077ac */ /* 0x000e220008000a00 */
[----:B------:R-:W-:-:S04]  /*0110*/  UMOV UR4, URZ ;  /* 0x000000ff00047c82 */ /* 0x000fc80008000000 */
[----:B------:R-:W-:Y:S05]  /*0120*/  BRA.U !UP0, `(.L_x_3) ;  /* 0x0000000508147547 */ /* 0x000fea000b800000 */
[----:B------:R-:W1:Y:S01]  /*0130*/  LDCU.128 UR20, c[0x0][0x380] ;  /* 0x00007000ff1477ac */ /* 0x000e620008000c00 */
[----:B------:R-:W-:Y:S01]  /*0140*/  IMAD.MOV.U32 R20, RZ, RZ, R0 ;  /* 0x000000ffff147224 */ /* 0x000fe200078e0000 */
[----:B------:R-:W-:Y:S01]  /*0150*/  CS2R R12, SRZ ;  /* 0x00000000000c7805 */ /* 0x000fe2000001ff00 */
[----:B------:R-:W-:-:S04]  /*0160*/  ULOP3.LUT UR4, UR18, 0x7ffffff8, URZ, 0xc0, !UPT ;  /* 0x7ffffff812047892 */ /* 0x000fc8000f8ec0ff */
[----:B------:R-:W-:Y:S01]  /*0170*/  UIADD3 UR4, UPT, UPT, -UR4, URZ, URZ ;  /* 0x000000ff04047290 */ /* 0x000fe2000fffe1ff */
[----:B-1----:R-:W-:Y:S01]  /*0180*/  MOV R2, UR20 ;  /* 0x0000001400027c02 */ /* 0x002fe20008000f00 */
[----:B------:R-:W-:Y:S01]  /*0190*/  IMAD.U32 R3, RZ, RZ, UR21 ;  /* 0x00000015ff037e24 */ /* 0x000fe2000f8e00ff */
[----:B------:R-:W-:Y:S02]  /*01a0*/  UIMAD.WIDE UR6, UR18, 0x18, UR22 ;  /* 0x00000018120678a5 */ /* 0x000fe4000f8e0216 */
[----:B------:R-:W-:Y:S01]  /*01b0*/  UIMAD.WIDE UR8, UR18, 0x20, UR22 ;  /* 0x00000020120878a5 */ /* 0x000fe2000f8e0216 */
[----:B------:R-:W-:Y:S01]  /*01c0*/  IMAD.WIDE.U32 R2, R21, 0x8, R2 ;  /* 0x0000000815027825 */ /* 0x000fe200078e0002 */
[----:B------:R-:W-:Y:S02]  /*01d0*/  UIMAD.WIDE UR10, UR18, 0x28, UR22 ;  /* 0x00000028120a78a5 */ /* 0x000fe4000f8e0216 */
[----:B------:R-:W-:Y:S01]  /*01e0*/  UIMAD.WIDE UR12, UR18, 0x30, UR22 ;  /* 0x00000030120c78a5 */ /* 0x000fe2000f8e0216 */
[----:B------:R-:W-:Y:S01]  /*01f0*/  IADD3 R8, P0, PT, R2, 0x20, RZ ;  /* 0x0000002002087810 */ /* 0x000fe20007f1e0ff */
[----:B------:R-:W-:-:S03]  /*0200*/  UIMAD.WIDE UR14, UR18, 0x38, UR22 ;  /* 0x00000038120e78a5 */ /* 0x000fc6000f8e0216 */
[----:B------:R-:W-:-:S09]  /*0210*/  IADD3.X R9, PT, PT, RZ, R3, RZ, P0, !PT ;  /* 0x00000003ff097210 */ /* 0x000fd200007fe4ff */
.L_x_4:
[----:B------:R-:W-:Y:S01]  /*0220*/  HFMA2 R23, -RZ, RZ, 0, 4.76837158203125e-07 ;  /* 0x00000008ff177431 */ /* 0x000fe200000001ff */
[----:B------:R-:W-:Y:S01]  /*0230*/  UIMAD.WIDE UR24, UR18, 0x8, UR22 ;  /* 0x00000008121878a5 */ /* 0x000fe2000f8e0216 */
[----:B------:R-:W-:Y:S01]  /*0240*/  IMAD.MOV.U32 R2, RZ, RZ, R8 ;  /* 0x000000ffff027224 */ /* 0x000fe200078e0008 */
[----:B------:R-:W-:Y:S01]  /*0250*/  MOV R3, R9 ;  /* 0x0000000900037202 */ /* 0x000fe20000000f00 */
[----:B------:R-:W-:-:S03]  /*0260*/  UIMAD.WIDE UR20, UR18, 0x10, UR22 ;  /* 0x00000010121478a5 */ /* 0x000fc6000f8e0216 */
[----:B------:R-:W-:Y:S01]  /*0270*/  MOV R19, UR25 ;  /* 0x0000001900137c02 */ /* 0x000fe20008000f00 */
[----:B------:R-:W-:Y:S01]  /*0280*/  IMAD.U32 R18, RZ, RZ, UR24 ;  /* 0x00000018ff127e24 */ /* 0x000fe2000f8e00ff */
[----:B0-----:R-:W2:Y:S01]  /*0290*/  LDG.E.64 R24, desc[UR16][R2.64+-0x20] ;  /* 0xffffe01002187981 */ /* 0x001ea2000c1e1b00 */
[C---:B------:R-:W-:Y:S01]  /*02a0*/  IMAD.WIDE R22, R20.reuse, R23, UR22 ;  /* 0x0000001614167e25 */ /* 0x040fe2000f8e0217 */
[----:B------:R-:W-:Y:S02]  /*02b0*/  MOV R16, UR20 ;  /* 0x0000001400107c02 */ /* 0x000fe40008000f00 */
[----:B------:R-:W3:Y:S01]  /*02c0*/  LDG.E.64 R10, desc[UR16][R2.64+-0x18] ;  /* 0xffffe810020a7981 */ /* 0x000ee2000c1e1b00 */
[----:B------:R-:W-:-:S03]  /*02d0*/  IMAD.WIDE R18, R20, 0x8, R18 ;  /* 0x0000000814127825 */ /* 0x000fc600078e0212 */
[----:B------:R-:W2:Y:S01]  /*02e0*/  LDG.E.64 R22, desc[UR16][R22.64] ;  /* 0x0000001016167981 */ /* 0x000ea2000c1e1b00 */
[----:B------:R-:W-:-:S03]  /*02f0*/  IMAD.U32 R17, RZ, RZ, UR21 ;  /* 0x00000015ff117e24 */ /* 0x000fc6000f8e00ff */
[----:B------:R-:W3:Y:S01]  /*0300*/  LDG.E.64 R18, desc[UR16][R18.64] ;  /* 0x0000001012127981 */ /* 0x000ee2000c1e1b00 */
[----:B------:R-:W-:-:S04]  /*0310*/  IMAD.WIDE R16, R20, 0x8, R16 ;  /* 0x0000000814107825 */ /* 0x000fc800078e0210 */
[----:B------:R-:W-:Y:S01]  /*0320*/  HFMA2 R9, -RZ, RZ, 0, 4.76837158203125e-07 ;  /* 0x00000008ff097431 */ /* 0x000fe200000001ff */
[----:B------:R-:W4:Y:S04]  /*0330*/  LDG.E.64 R14, desc[UR16][R2.64+-0x10] ;  /* 0xfffff010020e7981 */ /* 0x000f28000c1e1b00 */
[----:B------:R-:W4:Y:S01]  /*0340*/  LDG.E.64 R16, desc[UR16][R16.64] ;  /* 0x0000001010107981 */ /* 0x000f22000c1e1b00 */
[----:B------:R-:W-:-:S03]  /*0350*/  IMAD.WIDE R8, R20, R9, UR6 ;  /* 0x0000000614087e25 */ /* 0x000fc6000f8e0209 */
[----:B------:R-:W5:Y:S04]  /*0360*/  LDG.E.64 R6, desc[UR16][R2.64+-0x8] ;  /* 0xfffff81002067981 */ /* 0x000f68000c1e1b00 */
[----:B------:R-:W5:Y:S01]  /*0370*/  LDG.E.64 R8, desc[UR16][R8.64] ;  /* 0x0000001008087981 */ /* 0x000f62000c1e1b00 */
[----:B------:R-:W-:-:S05]  /*0380*/  MOV R5, 0x8 ;  /* 0x0000000800057802 */ /* 0x000fca0000000f00 */
[----:B------:R-:W-:-:S06]  /*0390*/  IMAD.WIDE R4, R20, R5, UR8 ;  /* 0x0000000814047e25 */ /* 0x000fcc000f8e0205 */
[----:B------:R-:W5:Y:S01]  /*03a0*/  LDG.E.64 R4, desc[UR16][R4.64] ;  /* 0x0000001004047981 */ /* 0x000f62000c1e1b00 */
[----:B--2---:R-:W-:Y:S01]  /*03b0*/  DFMA R24, R24, R22, R12 ;  /* 0x000000161818722b */ /* 0x004fe2000000000c */
[----:B------:R-:W-:Y:S02]  /*03c0*/  IMAD.MOV.U32 R23, RZ, RZ, 0x8 ;  /* 0x00000008ff177424 */ /* 0x000fe400078e00ff */
[----:B------:R-:W2:Y:S02]  /*03d0*/  LDG.E.64 R12, desc[UR16][R2.64] ;  /* 0x00000010020c7981 */ /* 0x000ea4000c1e1b00 */
[----:B------:R-:W-:-:S03]  /*03e0*/  IMAD.WIDE R22, R20, R23, UR10 ;  /* 0x0000000a14167e25 */ /* 0x000fc6000f8e0217 */
[----:B---3--:R-:W-:Y:S01]  /*03f0*/  DFMA R18, R10, R18, R24 ;  /* 0x000000120a12722b */ /* 0x008fe20000000018 */
[----:B------:R-:W-:Y:S01]  /*0400*/  MOV R25, 0x8 ;  /* 0x0000000800197802 */ /* 0x000fe20000000f00 */
[----:B------:R-:W3:Y:S04]  /*0410*/  LDG.E.64 R10, desc[UR16][R2.64+0x8] ;  /* 0x00000810020a7981 */ /* 0x000ee8000c1e1b00 */
[----:B------:R-:W3:Y:S01]  /*0420*/  LDG.E.64 R22, desc[UR16][R22.64] ;  /* 0x0000001016167981 */ /* 0x000ee2000c1e1b00 */
[C---:B------:R-:W-:Y:S01]  /*0430*/  IMAD.WIDE R24, R20.reuse, R25, UR12 ;  /* 0x0000000c14187e25 */ /* 0x040fe2000f8e0219 */
[----:B----4-:R-:W-:Y:S01]  /*0440*/  DFMA R16, R14, R16, R18 ;  /* 0x000000100e10722b */ /* 0x010fe20000000012 */
[----:B------:R-:W-:Y:S01]  /*0450*/  MOV R19, 0x8 ;  /* 0x0000000800137802 */ /* 0x000fe20000000f00 */
[----:B------:R-:W4:Y:S04]  /*0460*/  LDG.E.64 R14, desc[UR16][R2.64+0x10] ;  /* 0x00001010020e7981 */ /* 0x000f28000c1e1b00 */
[----:B------:R-:W4:Y:S01]  /*0470*/  LDG.E.64 R24, desc[UR16][R24.64] ;  /* 0x0000001018187981 */ /* 0x000f22000c1e1b00 */
[----:B------:R-:W-:Y:S01]  /*0480*/  IMAD.WIDE R18, R20, R19, UR14 ;  /* 0x0000000e14127e25 */ /* 0x000fe2000f8e0213 */
[----:B-----5:R-:W-:-:S02]  /*0490*/  DFMA R8, R6, R8, R16 ;  /* 0x000000080608722b */ /* 0x020fc40000000010 */
[----:B------:R-:W5:Y:S04]  /*04a0*/  LDG.E.64 R6, desc[UR16][R2.64+0x18] ;  /* 0x0000181002067981 */ /* 0x000f68000c1e1b00 */
[----:B------:R-:W5:Y:S01]  /*04b0*/  LDG.E.64 R18, desc[UR16][R18.64] ;  /* 0x0000001012127981 */ /* 0x000f62000c1e1b00 */
[----:B------:R-:W-:-:S04]  /*04c0*/  UIADD3 UR4, UPT, UPT, UR4, 0x8, URZ ;  /* 0x0000000804047890 */ /* 0x000fc8000fffe0ff */
[----:B------:R-:W-:Y:S01]  /*04d0*/  UISETP.NE.AND UP0, UPT, UR4, URZ, UPT ;  /* 0x000000ff0400728c */ /* 0x000fe2000bf05270 */
[----:B--2---:R-:W-:-:S08]  /*04e0*/  DFMA R4, R12, R4, R8 ;  /* 0x000000040c04722b */ /* 0x004fd00000000008 */
[----:B---3--:R-:W-:-:S08]  /*04f0*/  DFMA R4, R10, R22, R4 ;  /* 0x000000160a04722b */ /* 0x008fd00000000004 */
[----:B----4-:R-:W-:Y:S01]  /*0500*/  DFMA R4, R14, R24, R4 ;  /* 0x000000180e04722b */ /* 0x010fe20000000004 */
[----:B------:R-:W-:-:S07]  /*0510*/  IADD3 R8, P0, PT, R2, 0x40, RZ ;  /* 0x0000004002087810 */ /* 0x000fce0007f1e0ff */
[----:B-----5:R-:W-:Y:S01]  /*0520*/  DFMA R12, R6, R18, R4 ;  /* 0x00000012060c722b */ /* 0x020fe20000000004 */
[----:B------:R-:W-:Y:S01]  /*0530*/  IMAD.U32 R5, RZ, RZ, UR18 ;  /* 0x00000012ff057e24 */ /* 0x000fe2000f8e00ff */
[----:B------:R-:W-:-:S04]  /*0540*/  IADD3.X R9, PT, PT, RZ, R3, RZ, P0, !PT ;  /* 0x00000003ff097210 */ /* 0x000fc800007fe4ff */
[----:B------:R-:W-:Y:S01]  /*0550*/  LEA R20, R5, R20, 0x3 ;  /* 0x0000001405147211 */ /* 0x000fe200078e18ff */
[----:B------:R-:W-:Y:S06]  /*0560*/  BRA.U UP0, `(.L_x_4) ;  /* 0xfffffffd002c7547 */ /* 0x000fec000b83ffff */
[----:B------:R-:W-:-:S12]  /*0570*/  ULOP3.LUT UR4, UR18, 0x7ffffff8, URZ, 0xc0, !UPT ;  /* 0x7ffffff812047892 */ /* 0x000fd8000f8ec0ff */
.L_x_3:
[----:B------:R-:W-:-:S04]  /*0580*/  ULOP3.LUT UR6, UR18, 0x7, URZ, 0xc0, !UPT ;  /* 0x0000000712067892 */ /* 0x000fc8000f8ec0ff */
[----:B------:R-:W-:-:S09]  /*0590*/  UISETP.NE.AND UP0, UPT, UR6, URZ, UPT ;  /* 0x000000ff0600728c */ /* 0x000fd2000bf05270 */
[----:B------:R-:W-:Y:S05]  /*05a0*/  BRA.U !UP0, `(.L_x_5) ;  /* 0x0000000508387547 */ /* 0x000fea000b800000 */
[----:B------:R-:W-:Y:S02]  /*05b0*/  UISETP.GE.U32.AND UP0, UPT, UR6, 0x4, UPT ;  /* 0x000000040600788c */ /* 0x000fe4000bf06070 */
[----:B------:R-:W-:-:S04]  /*05c0*/  ULOP3.LUT UR5, UR18, 0x3, URZ, 0xc0, !UPT ;  /* 0x0000000312057892 */ /* 0x000fc8000f8ec0ff */
[----:B------:R-:W-:-:S03]  /*05d0*/  UISETP.NE.AND UP1, UPT, UR5, URZ, UPT ;  /* 0x000000ff0500728c */ /* 0x000fc6000bf25270 */
[----:B------:R-:W-:Y:S08]  /*05e0*/  BRA.U !UP0, `(.L_x_6) ;  /* 0x00000001087c7547 */ /* 0x000ff0000b800000 */
[----:B------:R-:W1:Y:S01]  /*05f0*/  LDC.64 R10, c[0x0][0x380] ;  /* 0x0000e000ff0a7b82 */ /* 0x000e620000000a00 */
[----:B------:R-:W2:Y:S01]  /*0600*/  LDCU.64 UR6, c[0x0][0x380] ;  /* 0x00007000ff0677ac */ /* 0x000ea20008000a00 */
[----:B------:R-:W-:Y:S01]  /*0610*/  IMAD.U32 R5, RZ, RZ, UR4 ;  /* 0x00000004ff057e24 */ /* 0x000fe2000f8e00ff */
[C---:B------:R-:W-:Y:S01]  /*0620*/  IADD3 R3, PT, PT, R21.reuse, UR4, RZ ;  /* 0x0000000415037c10 */ /* 0x040fe2000fffe0ff */
[----:B------:R-:W-:Y:S01]  /*0630*/  IMAD.U32 R23, RZ, RZ, UR18 ;  /* 0x00000012ff177e24 */ /* 0x000fe2000f8e00ff */
[----:B------:R-:W-:Y:S01]  /*0640*/  IADD3 R2, P0, PT, R21, UR4, RZ ;  /* 0x0000000415027c10 */ /* 0x000fe2000ff1e0ff */
[----:B------:R-:W-:Y:S02]  /*0650*/  IMAD R5, R5, UR18, R0 ;  /* 0x0000001205057c24 */ /* 0x000fe4000f8e0200 */
[----:B------:R-:W3:Y:S01]  /*0660*/  LDC.64 R18, c[0x0][0x388] ;  /* 0x0000e200ff127b82 */ /* 0x000ee20000000a00 */
[----:B------:R-:W-:Y:S01]  /*0670*/  MOV R25, UR18 ;  /* 0x0000001200197c02 */ /* 0x000fe20008000f00 */
[----:B-1----:R-:W-:Y:S01]  /*0680*/  IMAD.WIDE.U32 R10, R3, 0x8, R10 ;  /* 0x00000008030a7825 */ /* 0x002fe200078e000a */
[----:B------:R-:W-:-:S02]  /*0690*/  IADD3.X R3, PT, PT, RZ, RZ, RZ, P0, !PT ;  /* 0x000000ffff037210 */ /* 0x000fc400007fe4ff */
[----:B--2---:R-:W-:-:S03]  /*06a0*/  LEA R16, P0, R2, UR6, 0x3 ;  /* 0x0000000602107c11 */ /* 0x004fc6000f8018ff */
[----:B0-----:R-:W2:Y:S01]  /*06b0*/  LDG.E.64 R10, desc[UR16][R10.64] ;  /* 0x000000100a0a7981 */ /* 0x001ea2000c1e1b00 */
[----:B---3--:R-:W-:Y:S01]  /*06c0*/  IMAD.WIDE R18, R5, 0x8, R18 ;  /* 0x0000000805127825 */ /* 0x008fe200078e0212 */
[----:B------:R-:W-:-:S04]  /*06d0*/  LEA.HI.X R17, R2, UR7, R3, 0x3, P0 ;  /* 0x0000000702117c11 */ /* 0x000fc800080f1c03 */
[----:B------:R-:W2:Y:S01]  /*06e0*/  LDG.E.64 R14, desc[UR16][R18.64] ;  /* 0x00000010120e7981 */ /* 0x000ea2000c1e1b00 */
[----:B------:R-:W-:-:S03]  /*06f0*/  IMAD.WIDE R22, R23, 0x8, R18 ;  /* 0x0000000817167825 */ /* 0x000fc600078e0212 */
[----:B------:R-:W3:Y:S04]  /*0700*/  LDG.E.64 R6, desc[UR16][R16.64+0x8] ;  /* 0x0000081010067981 */ /* 0x000ee8000c1e1b00 */
[----:B------:R-:W3:Y:S01]  /*0710*/  LDG.E.64 R8, desc[UR16][R22.64] ;  /* 0x0000001016087981 */ /* 0x000ee2000c1e1b00 */
[----:B------:R-:W-:Y:S01]  /*0720*/  IMAD.WIDE R24, R25, 0x8, R22 ;  /* 0x0000000819187825 */ /* 0x000fe200078e0216 */
[----:B------:R-:W-:Y:S02]  /*0730*/  MOV R27, UR18 ;  /* 0x00000012001b7c02 */ /* 0x000fe40008000f00 */
[----:B------:R-:W4:Y:S04]  /*0740*/  LDG.E.64 R2, desc[UR16][R16.64+0x10] ;  /* 0x0000101010027981 */ /* 0x000f28000c1e1b00 */
[----:B------:R-:W4:Y:S01]  /*0750*/  LDG.E.64 R4, desc[UR16][R24.64] ;  /* 0x0000001018047981 */ /* 0x000f22000c1e1b00 */
[----:B------:R-:W-:-:S03]  /*0760*/  IMAD.WIDE R26, R27, 0x8, R24 ;  /* 0x000000081b1a7825 */ /* 0x000fc600078e0218 */
[----:B------:R-:W5:Y:S04]  /*0770*/  LDG.E.64 R18, desc[UR16][R16.64+0x18] ;  /* 0x0000181010127981 */ /* 0x000f68000c1e1b00 */
[----:B------:R-:W5:Y:S01]  /*0780*/  LDG.E.64 R26, desc[UR16][R26.64] ;  /* 0x000000101a1a7981 */ /* 0x000f62000c1e1b00 */
[----:B------:R-:W-:Y:S01]  /*0790*/  UIADD3 UR4, UPT, UPT, UR4, 0x4, URZ ;  /* 0x0000000404047890 */ /* 0x000fe2000fffe0ff */
[----:B--2---:R-:W-:-:S08]  /*07a0*/  DFMA R10, R10, R14, R12 ;  /* 0x0000000e0a0a722b */ /* 0x004fd0000000000c */
[----:B---3--:R-:W-:-:S08]  /*07b0*/  DFMA R6, R6, R8, R10 ;  /* 0x000000080606722b */ /* 0x008fd0000000000a */
[----:B----4-:R-:W-:-:S08]  /*07c0*/  DFMA R2, R2, R4, R6 ;  /* 0x000000040202722b */ /* 0x010fd00000000006 */
[----:B-----5:R-:W-:-:S11]  /*07d0*/  DFMA R12, R18, R26, R2 ;  /* 0x0000001a120c722b */ /* 0x020fd60000000002 */
.L_x_6:
[----:B------:R-:W-:Y:S05]  /*07e0*/  BRA.U !UP1, `(.L_x_5) ;  /* 0x0000000109a87547 */ /* 0x000fea000b800000 */
[----:B------:R-:W-:Y:S01]  /*07f0*/  UISETP.NE.AND UP0, UPT, UR5, 0x1, UPT ;  /* 0x000000010500788c */ /* 0x000fe2000bf05270 */
[----:B------:R-:W-:Y:S01]  /*0800*/  IMAD.U32 R9, RZ, RZ, UR4 ;  /* 0x00000004ff097e24 */ /* 0x000fe2000f8e00ff */
[----:B------:R-:W-:Y:S02]  /*0810*/  ULOP3.LUT UR5, UR18, 0x1, URZ, 0xc0, !UPT ;  /* 0x0000000112057892 */ /* 0x000fe4000f8ec0ff */
[----:B------:R-:W-:Y:S02]  /*0820*/  MOV R11, UR18 ;  /* 0x00000012000b7c02 */ /* 0x000fe40008000f00 */
[----:B------:R-:W-:Y:S01]  /*0830*/  PLOP3.LUT P1, PT, PT, PT, UP0, 0x80, 0x8 ;  /* 0x000000000008781c */ /* 0x000fe20003f2f008 */
[----:B------:R-:W-:-:S04]  /*0840*/  UISETP.NE.U32.AND UP1, UPT, UR5, 0x1, UPT ;  /* 0x000000010500788c */ /* 0x000fc8000bf25070 */
[----:B------:R-:W1:Y:S02]  /*0850*/  @UP0 LDCU.128 UR8, c[0x0][0x380] ;  /* 0x00007000ff0807ac */ /* 0x000e640008000c00 */
[----:B------:R-:W-:Y:S01]  /*0860*/  PLOP3.LUT P0, PT, PT, PT, UP1, 0x80, 0x8 ;  /* 0x000000000008781c */ /* 0x000fe20003f0f018 */
[----:B------:R-:W2:Y:S05]  /*0870*/  @UP0 LDCU.64 UR6, c[0x0][0x380] ;  /* 0x00007000ff0607ac */ /* 0x000eaa0008000a00 */
[C---:B------:R-:W-:Y:S01]  /*0880*/  @P1 IADD3 R7, PT, PT, R21.reuse, UR4, RZ ;  /* 0x0000000415071c10 */ /* 0x040fe2000fffe0ff */
[----:B------:R-:W3:Y:S01]  /*0890*/  @!UP1 LDCU.128 UR12, c[0x0][0x380] ;  /* 0x00007000ff0c97ac */ /* 0x000ee20008000c00 */
[----:B------:R-:W-:Y:S01]  /*08a0*/  @P1 IADD3 R6, P2, PT, R21, UR4, RZ ;  /* 0x0000000415061c10 */ /* 0x000fe2000ff5e0ff */
[----:B------:R-:W-:Y:S01]  /*08b0*/  @P1 IMAD R9, R9, UR18, R0 ;  /* 0x0000001209091c24 */ /* 0x000fe2000f8e0200 */
[----:B------:R-:W-:Y:S01]  /*08c0*/  @UP0 UIADD3 UR4, UPT, UPT, UR4, 0x2, URZ ;  /* 0x0000000204040890 */ /* 0x000fe2000fffe0ff */
[----:B-1----:R-:W-:Y:S01]  /*08d0*/  MOV R2, UR8 ;  /* 0x0000000800027c02 */ /* 0x002fe20008000f00 */
[----:B------:R-:W-:Y:S01]  /*08e0*/  IMAD.U32 R3, RZ, RZ, UR9 ;  /* 0x00000009ff037e24 */ /* 0x000fe2000f8e00ff */
[----:B------:R-:W-:-:S02]  /*08f0*/  MOV R4, UR10 ;  /* 0x0000000a00047c02 */ /* 0x000fc40008000f00 */
[----:B------:R-:W-:Y:S01]  /*0900*/  MOV R5, UR11 ;  /* 0x0000000b00057c02 */ /* 0x000fe20008000f00 */
[----:B------:R-:W-:-:S04]  /*0910*/  @P1 IMAD.WIDE.U32 R2, R7, 0x8, R2 ;  /* 0x0000000807021825 */ /* 0x000fc800078e0002 */
[----:B------:R-:W-:Y:S01]  /*0920*/  @P1 IMAD.WIDE R4, R9, 0x8, R4 ;  /* 0x0000000809041825 */ /* 0x000fe200078e0204 */
[----:B------:R-:W-:Y:S01]  /*0930*/  MOV R19, UR4 ;  /* 0x0000000400137c02 */ /* 0x000fe20008000f00 */
[----:B0-----:R-:W4:Y:S02]  /*0940*/  @P1 LDG.E.64 R2, desc[UR16][R2.64] ;  /* 0x0000001002021981 */ /* 0x001f24000c1e1b00 */
[----:B------:R-:W-:Y:S01]  /*0950*/  @P1 IMAD.X R7, RZ, RZ, RZ, P2 ;  /* 0x000000ffff071224 */ /* 0x000fe200010e06ff */
[----:B--2---:R-:W-:-:S04]  /*0960*/  @P1 LEA R8, P2, R6, UR6, 0x3 ;  /* 0x0000000606081c11 */ /* 0x004fc8000f8418ff */
[----:B------:R-:W-:Y:S01]  /*0970*/  @P1 LEA.HI.X R9, R6, UR7, R7, 0x3, P2 ;  /* 0x0000000706091c11 */ /* 0x000fe200090f1c07 */
[----:B------:R-:W-:Y:S02]  /*0980*/  @P1 IMAD.WIDE R6, R11, 0x8, R4 ;  /* 0x000000080b061825 */ /* 0x000fe400078e0204 */
[----:B------:R-:W4:Y:S01]  /*0990*/  @P1 LDG.E.64 R4, desc[UR16][R4.64] ;  /* 0x0000001004041981 */ /* 0x000f22000c1e1b00 */
[----:B---3--:R-:W-:Y:S01]  /*09a0*/  MOV R14, UR12 ;  /* 0x0000000c000e7c02 */ /* 0x008fe20008000f00 */
[----:B------:R-:W-:Y:S01]  /*09b0*/  IMAD.U32 R15, RZ, RZ, UR13 ;  /* 0x0000000dff0f7e24 */ /* 0x000fe2000f8e00ff */
[----:B------:R-:W-:Y:S01]  /*09c0*/  MOV R10, UR14 ;  /* 0x0000000e000a7c02 */ /* 0x000fe20008000f00 */
[----:B------:R-:W-:Y:S01]  /*09d0*/  IMAD.U32 R11, RZ, RZ, UR15 ;  /* 0x0000000fff0b7e24 */ /* 0x000fe2000f8e00ff */
[----:B------:R-:W-:Y:S01]  /*09e0*/  @!P0 IADD3 R17, PT, PT, R21, UR4, RZ ;  /* 0x0000000415118c10 */ /* 0x000fe2000fffe0ff */
[----:B------:R-:W-:Y:S01]  /*09f0*/  @!P0 IMAD R19, R19, UR18, R0 ;  /* 0x0000001213138c24 */ /* 0x000fe2000f8e0200 */
[----:B------:R-:W2:Y:S04]  /*0a00*/  @P1 LDG.E.64 R6, desc[UR16][R6.64] ;  /* 0x0000001006061981 */ /* 0x000ea8000c1e1b00 */
[----:B------:R-:W2:Y:S01]  /*0a10*/  @P1 LDG.E.64 R8, desc[UR16][R8.64+0x8] ;  /* 0x0000081008081981 */ /* 0x000ea2000c1e1b00 */
[----:B------:R-:W-:-:S04]  /*0a20*/  @!P0 IMAD.WIDE.U32 R14, R17, 0x8, R14 ;  /* 0x00000008110e8825 */ /* 0x000fc800078e000e */
[----:B------:R-:W-:Y:S02]  /*0a30*/  @!P0 IMAD.WIDE R10, R19, 0x8, R10 ;  /* 0x00000008130a8825 */ /* 0x000fe400078e020a */
[----:B------:R-:W3:Y:S04]  /*0a40*/  @!P0 LDG.E.64 R14, desc[UR16][R14.64] ;  /* 0x000000100e0e8981 */ /* 0x000ee8000c1e1b00 */
[----:B------:R-:W3:Y:S01]  /*0a50*/  @!P0 LDG.E.64 R10, desc[UR16][R10.64] ;  /* 0x000000100a0a8981 */ /* 0x000ee2000c1e1b00 */
[----:B----4-:R-:W-:-:S08]  /*0a60*/  @P1 DFMA R2, R2, R4, R12 ;  /* 0x000000040202122b */ /* 0x010fd0000000000c */
[----:B--2---:R-:W-:-:S08]  /*0a70*/  @P1 DFMA R12, R8, R6, R2 ;  /* 0x00000006080c122b */ /* 0x004fd00000000002 */
[----:B---3--:R-:W-:-:S11]  /*0a80*/  @!P0 DFMA R12, R14, R10, R12 ;  /* 0x0000000a0e0c822b */ /* 0x008fd6000000000c */
.L_x_5:
[----:B------:R-:W1:Y:S01]  /*0a90*/  LDC.64 R2, c[0x0][0x390] ;  /* 0x0000e400ff027b82 */ /* 0x000e620000000a00 */
[----:B------:R-:W-:-:S05]  /*0aa0*/  IADD3 R21, PT, PT, R0, R21, RZ ;  /* 0x0000001500157210 */ /* 0x000fca0007ffe0ff */
[----:B-1----:R-:W-:-:S05]  /*0ab0*/  IMAD.WIDE R2, R21, 0x8, R2 ;  /* 0x0000000815027825 */ /* 0x002fca00078e0202 */
[----:B0-----:R-:W-:Y:S01]  /*0ac0*/  STG.E.64 desc[UR16][R2.64], R12 ;  /* 0x0000000c02007986 */ /* 0x001fe2000c101b10 */
[----:B------:R-:W-:Y:S05]  /*0ad0*/  EXIT ;  /* 0x000000000000794d */ /* 0x000fea0003800000 */
.L_x_7:
        /* <DEDUP_REMOVED lines=10> */
.L_x_9:


//--------------------- .nv.shared._Z14MulMatrixSharePdS_S_i --------------------------
	.section	.nv.shared._Z14MulMatrixSharePdS_S_i,"aw",@nobits
	.sectionflags	@""
	.align	8
.nv.shared._Z14MulMatrixSharePdS_S_i:
	.zero		17408


//--------------------- .nv.shared.reserved.0     --------------------------
	.section	.nv.shared.reserved.0,"aw",@nobits
	.weak		__nv_reservedSMEM_offset_0_alias
	.size		__nv_reservedSMEM_offset_0_alias, 0, 64
	.other		__nv_reservedSMEM_offset_0_alias,@"STO_CUDA_RESERVED_SHARED STV_DEFAULT"
__nv_reservedSMEM_offset_0_alias:
	.zero		0
	.zero		64


//--------------------- .nv.constant0._Z14MulMatrixSharePdS_S_i --------------------------
	.section	.nv.constant0._Z14MulMatrixSharePdS_S_i,"a",@progbits
	.sectionflags	@""
	.align	4
.nv.constant0._Z14MulMatrixSharePdS_S_i:
	.zero		924


//--------------------- .nv.constant0._Z15MulMatrixKernelPdS_S_i --------------------------
	.section	.nv.constant0._Z15MulMatrixKernelPdS_S_i,"a",@progbits
	.sectionflags	@""
	.align	4
.nv.constant0._Z15MulMatrixKernelPdS_S_i:
	.zero		924


//--------------------- SYMBOLS --------------------------

	.type		.nv.reservedSmem.offset0,@object
	.size		.nv.reservedSmem.offset0,0x4
	.type		.nv.reservedSmem.cap,@object
	.size		.nv.reservedSmem.cap,0x4
